//
// Generated by NVIDIA NVVM Compiler
//
// Compiler Build ID: CL-36424714
// Cuda compilation tools, release 13.0, V13.0.88
// Based on NVVM 20.0.0
//

.version 9.0
.target sm_100
.address_size 64

	// .globl	_Z18hillisSteeleKernelPiS_ii

.visible .entry _Z18hillisSteeleKernelPiS_ii(
	.param .u64 .ptr .align 1 _Z18hillisSteeleKernelPiS_ii_param_0,
	.param .u64 .ptr .align 1 _Z18hillisSteeleKernelPiS_ii_param_1,
	.param .u32 _Z18hillisSteeleKernelPiS_ii_param_2,
	.param .u32 _Z18hillisSteeleKernelPiS_ii_param_3
)
{
	.reg .pred 	%p<3>;
	.reg .b32 	%r<12>;
	.reg .b64 	%rd<13>;

	ld.param.u64 	%rd3, [_Z18hillisSteeleKernelPiS_ii_param_0];
	ld.param.u64 	%rd4, [_Z18hillisSteeleKernelPiS_ii_param_1];
	ld.param.u32 	%r3, [_Z18hillisSteeleKernelPiS_ii_param_2];
	ld.param.u32 	%r2, [_Z18hillisSteeleKernelPiS_ii_param_3];
	cvta.to.global.u64 	%rd1, %rd4;
	cvta.to.global.u64 	%rd2, %rd3;
	mov.u32 	%r4, %tid.x;
	mov.u32 	%r5, %ctaid.x;
	mov.u32 	%r6, %ntid.x;
	mad.lo.s32 	%r1, %r5, %r6, %r4;
	setp.ge.s32 	%p1, %r1, %r3;
	@%p1 bra 	$L__BB0_4;
	setp.lt.s32 	%p2, %r1, %r2;
	@%p2 bra 	$L__BB0_3;
	mul.wide.s32 	%rd5, %r1, 4;
	add.s64 	%rd6, %rd2, %rd5;
	ld.global.u32 	%r7, [%rd6];
	sub.s32 	%r8, %r1, %r2;
	mul.wide.s32 	%rd7, %r8, 4;
	add.s64 	%rd8, %rd2, %rd7;
	ld.global.u32 	%r9, [%rd8];
	add.s32 	%r10, %r9, %r7;
	add.s64 	%rd9, %rd1, %rd5;
	st.global.u32 	[%rd9], %r10;
	bra.uni 	$L__BB0_4;
$L__BB0_3:
	mul.wide.s32 	%rd10, %r1, 4;
	add.s64 	%rd11, %rd2, %rd10;
	ld.global.u32 	%r11, [%rd11];
	add.s64 	%rd12, %rd1, %rd10;
	st.global.u32 	[%rd12], %r11;
$L__BB0_4:
	ret;

}


// ===== COMPILED SASS (sm_100) =====

	.target	sm_100

	.elftype	@"ET_EXEC"


//--------------------- .note.nv.tkinfo           --------------------------
	.section	.note.nv.tkinfo,"",@"SHT_NOTE"
	.sectionflags	@"SHF_NOTE_NV_TKINFO"
	.tkinfo
        /*0018*/ 	.word	0x00000002
        /*0030*/ 	.string	""
        /*0030*/ 	.string	"ptxas"
        /*0030*/ 	.string	"Cuda compilation tools, release 13.0, V13.0.88"
        /*0030*/ 	.string	"Build cuda_13.0.r13.0/compiler.36424714_0"
        /*0030*/ 	.string	"-arch sm_100 -m 64 "



//--------------------- .note.nv.cuinfo           --------------------------
	.section	.note.nv.cuinfo,"",@"SHT_NOTE"
	.sectionflags	@"SHF_NOTE_NV_CUINFO"
        /*0018*/ 	.short	0x0002
        /*001a*/ 	.short	0x0064
        /*001c*/ 	.short	0x0082
	.zero		2


//--------------------- .nv.info                  --------------------------
	.section	.nv.info,"",@"SHT_CUDA_INFO"
	.align	4


	//----- nvinfo : EIATTR_REGCOUNT
	.align		4
        /*0000*/ 	.byte	0x04, 0x2f
        /*0002*/ 	.short	(.L_1 - .L_0)
	.align		4
.L_0:
        /*0004*/ 	.word	index@(_Z18hillisSteeleKernelPiS_ii)
        /*0008*/ 	.word	0x0000000c


	//----- nvinfo : EIATTR_FRAME_SIZE
	.align		4
.L_1:
        /*000c*/ 	.byte	0x04, 0x11
        /*000e*/ 	.short	(.L_3 - .L_2)
	.align		4
.L_2:
        /*0010*/ 	.word	index@(_Z18hillisSteeleKernelPiS_ii)
        /*0014*/ 	.word	0x00000000


	//----- nvinfo : EIATTR_MIN_STACK_SIZE
	.align		4
.L_3:
        /*0018*/ 	.byte	0x04, 0x12
        /*001a*/ 	.short	(.L_5 - .L_4)
	.align		4
.L_4:
        /*001c*/ 	.word	index@(_Z18hillisSteeleKernelPiS_ii)
        /*0020*/ 	.word	0x00000000
.L_5:


//--------------------- .nv.compat                --------------------------
	.section	.nv.compat,"",@"SHT_CUDA_COMPAT_INFO"
	.align	4
        /*0000*/ 	.byte	0x02, 0x09, 0x00, 0x00, 0x02, 0x02, 0x01, 0x00, 0x02, 0x05, 0x05, 0x00, 0x03, 0x07, 0x01, 0x01
        /*0010*/ 	.byte	0x02, 0x03, 0x00, 0x00, 0x02, 0x06, 0x01, 0x00, 0x04, 0x0b, 0x08, 0x00, 0x09, 0x00, 0x00, 0x00
        /*0020*/ 	.byte	0x00, 0x00, 0x00, 0x00


//--------------------- .nv.info._Z18hillisSteeleKernelPiS_ii --------------------------
	.section	.nv.info._Z18hillisSteeleKernelPiS_ii,"",@"SHT_CUDA_INFO"
	.sectionflags	@""
	.align	4


	//----- nvinfo : EIATTR_CUDA_API_VERSION
	.align		4
        /*0000*/ 	.byte	0x04, 0x37
        /*0002*/ 	.short	(.L_7 - .L_6)
.L_6:
        /*0004*/ 	.word	0x00000082


	//----- nvinfo : EIATTR_KPARAM_INFO
	.align		4
.L_7:
        /*0008*/ 	.byte	0x04, 0x17
        /*000a*/ 	.short	(.L_9 - .L_8)
.L_8:
        /*000c*/ 	.word	0x00000000
        /*0010*/ 	.short	0x0003
        /*0012*/ 	.short	0x0014
        /*0014*/ 	.byte	0x00, 0xf0, 0x11, 0x00


	//----- nvinfo : EIATTR_KPARAM_INFO
	.align		4
.L_9:
        /*0018*/ 	.byte	0x04, 0x17
        /*001a*/ 	.short	(.L_11 - .L_10)
.L_10:
        /*001c*/ 	.word	0x00000000
        /*0020*/ 	.short	0x0002
        /*0022*/ 	.short	0x0010
        /*0024*/ 	.byte	0x00, 0xf0, 0x11, 0x00


	//----- nvinfo : EIATTR_KPARAM_INFO
	.align		4
.L_11:
        /*0028*/ 	.byte	0x04, 0x17
        /*002a*/ 	.short	(.L_13 - .L_12)
.L_12:
        /*002c*/ 	.word	0x00000000
        /*0030*/ 	.short	0x0001
        /*0032*/ 	.short	0x0008
        /*0034*/ 	.byte	0x00, 0xf5, 0x21, 0x00


	//----- nvinfo : EIATTR_KPARAM_INFO
	.align		4
.L_13:
        /*0038*/ 	.byte	0x04, 0x17
        /*003a*/ 	.short	(.L_15 - .L_14)
.L_14:
        /*003c*/ 	.word	0x00000000
        /*0040*/ 	.short	0x0000
        /*0042*/ 	.short	0x0000
        /*0044*/ 	.byte	0x00, 0xf5, 0x21, 0x00


	//----- nvinfo : EIATTR_SPARSE_MMA_MASK
	.align		4
.L_15:
        /*0048*/ 	.byte	0x03, 0x50
        /*004a*/ 	.short	0x0000


	//----- nvinfo : EIATTR_MAXREG_COUNT
	.align		4
        /*004c*/ 	.byte	0x03, 0x1b
        /*004e*/ 	.short	0x00ff


	//----- nvinfo : EIATTR_MERCURY_ISA_VERSION
	.align		4
        /*0050*/ 	.byte	0x03, 0x5f
        /*0052*/ 	.short	0x0101


	//----- nvinfo : EIATTR_VRC_CTA_INIT_COUNT
	.align		4
        /*0054*/ 	.byte	0x02, 0x4a
	.zero		1
	.zero		1


	//----- nvinfo : EIATTR_EXIT_INSTR_OFFSETS
	.align		4
        /*0058*/ 	.byte	0x04, 0x1c
        /*005a*/ 	.short	(.L_17 - .L_16)


	//   ....[0]....
.L_16:
        /*005c*/ 	.word	0x00000070


	//   ....[1]....
        /*0060*/ 	.word	0x00000160


	//   ....[2]....
        /*0064*/ 	.word	0x000001d0


	//----- nvinfo : EIATTR_CRS_STACK_SIZE
	.align		4
.L_17:
        /*0068*/ 	.byte	0x04, 0x1e
        /*006a*/ 	.short	(.L_19 - .L_18)
.L_18:
        /*006c*/ 	.word	0x00000000


	//----- nvinfo : EIATTR_CBANK_PARAM_SIZE
	.align		4
.L_19:
        /*0070*/ 	.byte	0x03, 0x19
        /*0072*/ 	.short	0x0018


	//----- nvinfo : EIATTR_PARAM_CBANK
	.align		4
        /*0074*/ 	.byte	0x04, 0x0a
        /*0076*/ 	.short	(.L_21 - .L_20)
	.align		4
.L_20:
        /*0078*/ 	.word	index@(.nv.constant0._Z18hillisSteeleKernelPiS_ii)
        /*007c*/ 	.short	0x0380
        /*007e*/ 	.short	0x0018


	//----- nvinfo : EIATTR_SW_WAR
	.align		4
.L_21:
        /*0080*/ 	.byte	0x04, 0x36
        /*0082*/ 	.short	(.L_23 - .L_22)
.L_22:
        /*0084*/ 	.word	0x00000008
.L_23:


//--------------------- .nv.callgraph             --------------------------
	.section	.nv.callgraph,"",@"SHT_CUDA_CALLGRAPH"
	.align	4
	.sectionentsize	8
	.align		4
        /*0000*/ 	.word	0x00000000
	.align		4
        /*0004*/ 	.word	0xffffffff
	.align		4
        /*0008*/ 	.word	0x00000000
	.align		4
        /*000c*/ 	.word	0xfffffffe
	.align		4
        /*0010*/ 	.word	0x00000000
	.align		4
        /*0014*/ 	.word	0xfffffffd
	.align		4
        /*0018*/ 	.word	0x00000000
	.align		4
        /*001c*/ 	.word	0xfffffffc


//--------------------- .text._Z18hillisSteeleKernelPiS_ii --------------------------
	.section	.text._Z18hillisSteeleKernelPiS_ii,"ax",@progbits
	.align	128
        .global         _Z18hillisSteeleKernelPiS_ii
        .type           _Z18hillisSteeleKernelPiS_ii,@function
        .size           _Z18hillisSteeleKernelPiS_ii,(.L_x_2 - _Z18hillisSteeleKernelPiS_ii)
        .other          _Z18hillisSteeleKernelPiS_ii,@"STO_CUDA_ENTRY STV_DEFAULT"
_Z18hillisSteeleKernelPiS_ii:
.text._Z18hillisSteeleKernelPiS_ii:
[----:B------:R-:W-:Y:S01]  /*0000*/  LDC R1, c[0x0][0x37c] ;  /* 0x0000df00ff017b82 */ /* 0x000fe20000000800 */
[----:B------:R-:W0:Y:S07]  /*0010*/  S2R R9, SR_TID.X ;  /* 0x0000000000097919 */ /* 0x000e2e0000002100 */
[----:B------:R-:W0:Y:S01]  /*0020*/  S2UR UR4, SR_CTAID.X ;  /* 0x00000000000479c3 */ /* 0x000e220000002500 */
[----:B------:R-:W1:Y:S07]  /*0030*/  LDCU UR5, c[0x0][0x390] ;  /* 0x00007200ff0577ac */ /* 0x000e6e0008000800 */
[----:B------:R-:W0:Y:S02]  /*0040*/  LDC R0, c[0x0][0x360] ;  /* 0x0000d800ff007b82 */ /* 0x000e240000000800 */
[----:B0-----:R-:W-:-:S05]  /*0050*/  IMAD R9, R0, UR4, R9 ;  /* 0x0000000400097c24 */ /* 0x001fca000f8e0209 */
[----:B-1----:R-:W-:-:S13]  /*0060*/  ISETP.GE.AND P0, PT, R9, UR5, PT ;  /* 0x0000000509007c0c */ /* 0x002fda000bf06270 */
[----:B------:R-:W-:Y:S05]  /*0070*/  @P0 EXIT ;  /* 0x000000000000094d */ /* 0x000fea0003800000 */
[----:B------:R-:W0:Y:S01]  /*0080*/  LDCU UR6, c[0x0][0x394] ;  /* 0x00007280ff0677ac */ /* 0x000e220008000800 */
[----:B------:R-:W1:Y:S01]  /*0090*/  LDCU.64 UR4, c[0x0][0x358] ;  /* 0x00006b00ff0477ac */ /* 0x000e620008000a00 */
[----:B0-----:R-:W-:-:S13]  /*00a0*/  ISETP.GE.AND P0, PT, R9, UR6, PT ;  /* 0x0000000609007c0c */ /* 0x001fda000bf06270 */
[----:B-1----:R-:W-:Y:S05]  /*00b0*/  @!P0 BRA `(.L_x_0) ;  /* 0x00000000002c8947 */ /* 0x002fea0003800000 */
[----:B------:R-:W0:Y:S01]  /*00c0*/  LDC.64 R4, c[0x0][0x380] ;  /* 0x0000e000ff047b82 */ /* 0x000e220000000a00 */
[C---:B------:R-:W-:Y:S01]  /*00d0*/  IADD3 R7, PT, PT, R9.reuse, -UR6, RZ ;  /* 0x8000000609077c10 */ /* 0x040fe2000fffe0ff */
[----:B0-----:R-:W-:-:S04]  /*00e0*/  IMAD.WIDE R2, R9, 0x4, R4 ;  /* 0x0000000409027825 */ /* 0x001fc800078e0204 */
[----:B------:R-:W-:Y:S02]  /*00f0*/  IMAD.WIDE R4, R7, 0x4, R4 ;  /* 0x0000000407047825 */ /* 0x000fe400078e0204 */
[----:B------:R-:W2:Y:S01]  /*0100*/  LDG.E R2, desc[UR4][R2.64] ;  /* 0x0000000402027981 */ /* 0x000ea2000c1e1900 */
[----:B------:R-:W0:Y:S03]  /*0110*/  LDC.64 R6, c[0x0][0x388] ;  /* 0x0000e200ff067b82 */ /* 0x000e260000000a00 */
[----:B------:R-:W2:Y:S01]  /*0120*/  LDG.E R5, desc[UR4][R4.64] ;  /* 0x0000000404057981 */ /* 0x000ea2000c1e1900 */
[----:B0-----:R-:W-:Y:S01]  /*0130*/  IMAD.WIDE R6, R9, 0x4, R6 ;  /* 0x0000000409067825 */ /* 0x001fe200078e0206 */
[----:B--2---:R-:W-:-:S05]  /*0140*/  IADD3 R9, PT, PT, R2, R5, RZ ;  /* 0x0000000502097210 */ /* 0x004fca0007ffe0ff */
[----:B------:R-:W-:Y:S01]  /*0150*/  STG.E desc[UR4][R6.64], R9 ;  /* 0x0000000906007986 */ /* 0x000fe2000c101904 */
[----:B------:R-:W-:Y:S05]  /*0160*/  EXIT ;  /* 0x000000000000794d */ /* 0x000fea0003800000 */
.L_x_0:
[----:B------:R-:W0:Y:S08]  /*0170*/  LDC.64 R2, c[0x0][0x380] ;  /* 0x0000e000ff027b82 */ /* 0x000e300000000a00 */
[----:B------:R-:W1:Y:S01]  /*0180*/  LDC.64 R4, c[0x0][0x388] ;  /* 0x0000e200ff047b82 */ /* 0x000e620000000a00 */
[----:B0-----:R-:W-:-:S06]  /*0190*/  IMAD.WIDE R2, R9, 0x4, R2 ;  /* 0x0000000409027825 */ /* 0x001fcc00078e0202 */
[----:B------:R-:W2:Y:S01]  /*01a0*/  LDG.E R3, desc[UR4][R2.64] ;  /* 0x0000000402037981 */ /* 0x000ea2000c1e1900 */
[----:B-1----:R-:W-:-:S05]  /*01b0*/  IMAD.WIDE R4, R9, 0x4, R4 ;  /* 0x0000000409047825 */ /* 0x002fca00078e0204 */
[----:B--2---:R-:W-:Y:S01]  /*01c0*/  STG.E desc[UR4][R4.64], R3 ;  /* 0x0000000304007986 */ /* 0x004fe2000c101904 */
[----:B------:R-:W-:Y:S05]  /*01d0*/  EXIT ;  /* 0x000000000000794d */ /* 0x000fea0003800000 */
.L_x_1:
[----:B------:R-:W-:-:S00]  /*01e0*/  BRA `(.L_x_1) ;  /* 0xfffffffc00fc7947 */ /* 0x000fc0000383ffff */
[----:B------:R-:W-:-:S00]  /*01f0*/  NOP ;  /* 0x0000000000007918 */ /* 0x000fc00000000000 */
        /* <DEDUP_REMOVED lines=8> */
.L_x_2:


//--------------------- .nv.shared.reserved.0     --------------------------
	.section	.nv.shared.reserved.0,"aw",@nobits
	.weak		__nv_reservedSMEM_offset_0_alias
	.size		__nv_reservedSMEM_offset_0_alias, 0, 64
	.other		__nv_reservedSMEM_offset_0_alias,@"STO_CUDA_RESERVED_SHARED STV_DEFAULT"
__nv_reservedSMEM_offset_0_alias:
	.zero		0
	.zero		64


//--------------------- .nv.constant0._Z18hillisSteeleKernelPiS_ii --------------------------
	.section	.nv.constant0._Z18hillisSteeleKernelPiS_ii,"a",@progbits
	.sectionflags	@""
	.align	4
.nv.constant0._Z18hillisSteeleKernelPiS_ii:
	.zero		920


//--------------------- SYMBOLS --------------------------

	.type		.nv.reservedSmem.offset0,@object
	.size		.nv.reservedSmem.offset0,0x4
